//
// Generated by NVIDIA NVVM Compiler
//
// Compiler Build ID: CL-36424714
// Cuda compilation tools, release 13.0, V13.0.88
// Based on NVVM 20.0.0
//

.version 9.0
.target sm_100
.address_size 64

	// .globl	_Z35leaky_relu_cuda_kernel_float_kernelPfPKfmf

.visible .entry _Z35leaky_relu_cuda_kernel_float_kernelPfPKfmf(
	.param .u64 .ptr .align 1 _Z35leaky_relu_cuda_kernel_float_kernelPfPKfmf_param_0,
	.param .u64 .ptr .align 1 _Z35leaky_relu_cuda_kernel_float_kernelPfPKfmf_param_1,
	.param .u64 _Z35leaky_relu_cuda_kernel_float_kernelPfPKfmf_param_2,
	.param .f32 _Z35leaky_relu_cuda_kernel_float_kernelPfPKfmf_param_3
)
{
	.reg .pred 	%p<3>;
	.reg .b32 	%r<5>;
	.reg .b32 	%f<5>;
	.reg .b64 	%rd<10>;

	ld.param.u64 	%rd2, [_Z35leaky_relu_cuda_kernel_float_kernelPfPKfmf_param_0];
	ld.param.u64 	%rd3, [_Z35leaky_relu_cuda_kernel_float_kernelPfPKfmf_param_1];
	ld.param.u64 	%rd4, [_Z35leaky_relu_cuda_kernel_float_kernelPfPKfmf_param_2];
	ld.param.f32 	%f1, [_Z35leaky_relu_cuda_kernel_float_kernelPfPKfmf_param_3];
	mov.u32 	%r1, %ctaid.x;
	mov.u32 	%r2, %ntid.x;
	mov.u32 	%r3, %tid.x;
	mad.lo.s32 	%r4, %r1, %r2, %r3;
	cvt.u64.u32 	%rd1, %r4;
	setp.le.u64 	%p1, %rd4, %rd1;
	@%p1 bra 	$L__BB0_2;
	cvta.to.global.u64 	%rd5, %rd2;
	cvta.to.global.u64 	%rd6, %rd3;
	shl.b64 	%rd7, %rd1, 2;
	add.s64 	%rd8, %rd6, %rd7;
	ld.global.f32 	%f2, [%rd8];
	setp.gt.f32 	%p2, %f2, 0f00000000;
	mul.f32 	%f3, %f1, %f2;
	selp.f32 	%f4, %f2, %f3, %p2;
	add.s64 	%rd9, %rd5, %rd7;
	st.global.f32 	[%rd9], %f4;
$L__BB0_2:
	ret;

}


// ===== COMPILED SASS (sm_100) =====

	.target	sm_100

	.elftype	@"ET_EXEC"


//--------------------- .note.nv.tkinfo           --------------------------
	.section	.note.nv.tkinfo,"",@"SHT_NOTE"
	.sectionflags	@"SHF_NOTE_NV_TKINFO"
	.tkinfo
        /*0018*/ 	.word	0x00000002
        /*0030*/ 	.string	""
        /*0030*/ 	.string	"ptxas"
        /*0030*/ 	.string	"Cuda compilation tools, release 13.0, V13.0.88"
        /*0030*/ 	.string	"Build cuda_13.0.r13.0/compiler.36424714_0"
        /*0030*/ 	.string	"-arch sm_100 -m 64 "



//--------------------- .note.nv.cuinfo           --------------------------
	.section	.note.nv.cuinfo,"",@"SHT_NOTE"
	.sectionflags	@"SHF_NOTE_NV_CUINFO"
        /*0018*/ 	.short	0x0002
        /*001a*/ 	.short	0x0064
        /*001c*/ 	.short	0x0082
	.zero		2


//--------------------- .nv.info                  --------------------------
	.section	.nv.info,"",@"SHT_CUDA_INFO"
	.align	4


	//----- nvinfo : EIATTR_REGCOUNT
	.align		4
        /*0000*/ 	.byte	0x04, 0x2f
        /*0002*/ 	.short	(.L_1 - .L_0)
	.align		4
.L_0:
        /*0004*/ 	.word	index@(_Z35leaky_relu_cuda_kernel_float_kernelPfPKfmf)
        /*0008*/ 	.word	0x0000000a


	//----- nvinfo : EIATTR_FRAME_SIZE
	.align		4
.L_1:
        /*000c*/ 	.byte	0x04, 0x11
        /*000e*/ 	.short	(.L_3 - .L_2)
	.align		4
.L_2:
        /*0010*/ 	.word	index@(_Z35leaky_relu_cuda_kernel_float_kernelPfPKfmf)
        /*0014*/ 	.word	0x00000000


	//----- nvinfo : EIATTR_MIN_STACK_SIZE
	.align		4
.L_3:
        /*0018*/ 	.byte	0x04, 0x12
        /*001a*/ 	.short	(.L_5 - .L_4)
	.align		4
.L_4:
        /*001c*/ 	.word	index@(_Z35leaky_relu_cuda_kernel_float_kernelPfPKfmf)
        /*0020*/ 	.word	0x00000000
.L_5:


//--------------------- .nv.compat                --------------------------
	.section	.nv.compat,"",@"SHT_CUDA_COMPAT_INFO"
	.align	4
        /*0000*/ 	.byte	0x02, 0x09, 0x00, 0x00, 0x02, 0x02, 0x01, 0x00, 0x02, 0x05, 0x05, 0x00, 0x03, 0x07, 0x01, 0x01
        /*0010*/ 	.byte	0x02, 0x03, 0x00, 0x00, 0x02, 0x06, 0x01, 0x00, 0x04, 0x0b, 0x08, 0x00, 0x09, 0x00, 0x00, 0x00
        /*0020*/ 	.byte	0x00, 0x00, 0x00, 0x00


//--------------------- .nv.info._Z35leaky_relu_cuda_kernel_float_kernelPfPKfmf --------------------------
	.section	.nv.info._Z35leaky_relu_cuda_kernel_float_kernelPfPKfmf,"",@"SHT_CUDA_INFO"
	.sectionflags	@""
	.align	4


	//----- nvinfo : EIATTR_CUDA_API_VERSION
	.align		4
        /*0000*/ 	.byte	0x04, 0x37
        /*0002*/ 	.short	(.L_7 - .L_6)
.L_6:
        /*0004*/ 	.word	0x00000082


	//----- nvinfo : EIATTR_KPARAM_INFO
	.align		4
.L_7:
        /*0008*/ 	.byte	0x04, 0x17
        /*000a*/ 	.short	(.L_9 - .L_8)
.L_8:
        /*000c*/ 	.word	0x00000000
        /*0010*/ 	.short	0x0003
        /*0012*/ 	.short	0x0018
        /*0014*/ 	.byte	0x00, 0xf0, 0x11, 0x00


	//----- nvinfo : EIATTR_KPARAM_INFO
	.align		4
.L_9:
        /*0018*/ 	.byte	0x04, 0x17
        /*001a*/ 	.short	(.L_11 - .L_10)
.L_10:
        /*001c*/ 	.word	0x00000000
        /*0020*/ 	.short	0x0002
        /*0022*/ 	.short	0x0010
        /*0024*/ 	.byte	0x00, 0xf0, 0x21, 0x00


	//----- nvinfo : EIATTR_KPARAM_INFO
	.align		4
.L_11:
        /*0028*/ 	.byte	0x04, 0x17
        /*002a*/ 	.short	(.L_13 - .L_12)
.L_12:
        /*002c*/ 	.word	0x00000000
        /*0030*/ 	.short	0x0001
        /*0032*/ 	.short	0x0008
        /*0034*/ 	.byte	0x00, 0xf5, 0x21, 0x00


	//----- nvinfo : EIATTR_KPARAM_INFO
	.align		4
.L_13:
        /*0038*/ 	.byte	0x04, 0x17
        /*003a*/ 	.short	(.L_15 - .L_14)
.L_14:
        /*003c*/ 	.word	0x00000000
        /*0040*/ 	.short	0x0000
        /*0042*/ 	.short	0x0000
        /*0044*/ 	.byte	0x00, 0xf5, 0x21, 0x00


	//----- nvinfo : EIATTR_SPARSE_MMA_MASK
	.align		4
.L_15:
        /*0048*/ 	.byte	0x03, 0x50
        /*004a*/ 	.short	0x0000


	//----- nvinfo : EIATTR_MAXREG_COUNT
	.align		4
        /*004c*/ 	.byte	0x03, 0x1b
        /*004e*/ 	.short	0x00ff


	//----- nvinfo : EIATTR_MERCURY_ISA_VERSION
	.align		4
        /*0050*/ 	.byte	0x03, 0x5f
        /*0052*/ 	.short	0x0101


	//----- nvinfo : EIATTR_VRC_CTA_INIT_COUNT
	.align		4
        /*0054*/ 	.byte	0x02, 0x4a
	.zero		1
	.zero		1


	//----- nvinfo : EIATTR_EXIT_INSTR_OFFSETS
	.align		4
        /*0058*/ 	.byte	0x04, 0x1c
        /*005a*/ 	.short	(.L_17 - .L_16)


	//   ....[0]....
.L_16:
        /*005c*/ 	.word	0x00000080


	//   ....[1]....
        /*0060*/ 	.word	0x00000160


	//----- nvinfo : EIATTR_CBANK_PARAM_SIZE
	.align		4
.L_17:
        /*0064*/ 	.byte	0x03, 0x19
        /*0066*/ 	.short	0x001c


	//----- nvinfo : EIATTR_PARAM_CBANK
	.align		4
        /*0068*/ 	.byte	0x04, 0x0a
        /*006a*/ 	.short	(.L_19 - .L_18)
	.align		4
.L_18:
        /*006c*/ 	.word	index@(.nv.constant0._Z35leaky_relu_cuda_kernel_float_kernelPfPKfmf)
        /*0070*/ 	.short	0x0380
        /*0072*/ 	.short	0x001c


	//----- nvinfo : EIATTR_SW_WAR
	.align		4
.L_19:
        /*0074*/ 	.byte	0x04, 0x36
        /*0076*/ 	.short	(.L_21 - .L_20)
.L_20:
        /*0078*/ 	.word	0x00000008
.L_21:


//--------------------- .nv.callgraph             --------------------------
	.section	.nv.callgraph,"",@"SHT_CUDA_CALLGRAPH"
	.align	4
	.sectionentsize	8
	.align		4
        /*0000*/ 	.word	0x00000000
	.align		4
        /*0004*/ 	.word	0xffffffff
	.align		4
        /*0008*/ 	.word	0x00000000
	.align		4
        /*000c*/ 	.word	0xfffffffe
	.align		4
        /*0010*/ 	.word	0x00000000
	.align		4
        /*0014*/ 	.word	0xfffffffd
	.align		4
        /*0018*/ 	.word	0x00000000
	.align		4
        /*001c*/ 	.word	0xfffffffc


//--------------------- .text._Z35leaky_relu_cuda_kernel_float_kernelPfPKfmf --------------------------
	.section	.text._Z35leaky_relu_cuda_kernel_float_kernelPfPKfmf,"ax",@progbits
	.align	128
        .global         _Z35leaky_relu_cuda_kernel_float_kernelPfPKfmf
        .type           _Z35leaky_relu_cuda_kernel_float_kernelPfPKfmf,@function
        .size           _Z35leaky_relu_cuda_kernel_float_kernelPfPKfmf,(.L_x_1 - _Z35leaky_relu_cuda_kernel_float_kernelPfPKfmf)
        .other          _Z35leaky_relu_cuda_kernel_float_kernelPfPKfmf,@"STO_CUDA_ENTRY STV_DEFAULT"
_Z35leaky_relu_cuda_kernel_float_kernelPfPKfmf:
.text._Z35leaky_relu_cuda_kernel_float_kernelPfPKfmf:
[----:B------:R-:W-:Y:S01]  /*0000*/  LDC R1, c[0x0][0x37c] ;  /* 0x0000df00ff017b82 */ /* 0x000fe20000000800 */
[----:B------:R-:W0:Y:S07]  /*0010*/  S2R R3, SR_TID.X ;  /* 0x0000000000037919 */ /* 0x000e2e0000002100 */
[----:B------:R-:W0:Y:S01]  /*0020*/  S2UR UR4, SR_CTAID.X ;  /* 0x00000000000479c3 */ /* 0x000e220000002500 */
[----:B------:R-:W1:Y:S07]  /*0030*/  LDCU.64 UR6, c[0x0][0x390] ;  /* 0x00007200ff0677ac */ /* 0x000e6e0008000a00 */
[----:B------:R-:W0:Y:S02]  /*0040*/  LDC R0, c[0x0][0x360] ;  /* 0x0000d800ff007b82 */ /* 0x000e240000000800 */
[----:B0-----:R-:W-:-:S05]  /*0050*/  IMAD R0, R0, UR4, R3 ;  /* 0x0000000400007c24 */ /* 0x001fca000f8e0203 */
[----:B-1----:R-:W-:-:S04]  /*0060*/  ISETP.GE.U32.AND P0, PT, R0, UR6, PT ;  /* 0x0000000600007c0c */ /* 0x002fc8000bf06070 */
[----:B------:R-:W-:-:S13]  /*0070*/  ISETP.GE.U32.AND.EX P0, PT, RZ, UR7, PT, P0 ;  /* 0x00000007ff007c0c */ /* 0x000fda000bf06100 */
[----:B------:R-:W-:Y:S05]  /*0080*/  @P0 EXIT ;  /* 0x000000000000094d */ /* 0x000fea0003800000 */
[----:B------:R-:W0:Y:S01]  /*0090*/  LDCU.128 UR8, c[0x0][0x380] ;  /* 0x00007000ff0877ac */ /* 0x000e220008000c00 */
[----:B------:R-:W-:Y:S01]  /*00a0*/  IMAD.SHL.U32 R4, R0, 0x4, RZ ;  /* 0x0000000400047824 */ /* 0x000fe200078e00ff */
[----:B------:R-:W-:Y:S01]  /*00b0*/  SHF.R.U32.HI R0, RZ, 0x1e, R0 ;  /* 0x0000001eff007819 */ /* 0x000fe20000011600 */
[----:B------:R-:W1:Y:S01]  /*00c0*/  LDCU.64 UR4, c[0x0][0x358] ;  /* 0x00006b00ff0477ac */ /* 0x000e620008000a00 */
[----:B------:R-:W2:Y:S02]  /*00d0*/  LDCU UR6, c[0x0][0x398] ;  /* 0x00007300ff0677ac */ /* 0x000ea40008000800 */
[----:B0-----:R-:W-:-:S04]  /*00e0*/  IADD3 R2, P0, PT, R4, UR10, RZ ;  /* 0x0000000a04027c10 */ /* 0x001fc8000ff1e0ff */
[----:B------:R-:W-:-:S05]  /*00f0*/  IADD3.X R3, PT, PT, R0, UR11, RZ, P0, !PT ;  /* 0x0000000b00037c10 */ /* 0x000fca00087fe4ff */
[----:B-1----:R-:W3:Y:S01]  /*0100*/  LDG.E R7, desc[UR4][R2.64] ;  /* 0x0000000402077981 */ /* 0x002ee2000c1e1900 */
[----:B------:R-:W-:-:S04]  /*0110*/  IADD3 R4, P1, PT, R4, UR8, RZ ;  /* 0x0000000804047c10 */ /* 0x000fc8000ff3e0ff */
[----:B------:R-:W-:Y:S02]  /*0120*/  IADD3.X R5, PT, PT, R0, UR9, RZ, P1, !PT ;  /* 0x0000000900057c10 */ /* 0x000fe40008ffe4ff */
[----:B---3--:R-:W-:-:S13]  /*0130*/  FSETP.GT.AND P0, PT, R7, RZ, PT ;  /* 0x000000ff0700720b */ /* 0x008fda0003f04000 */
[----:B--2---:R-:W-:-:S05]  /*0140*/  @!P0 FMUL R7, R7, UR6 ;  /* 0x0000000607078c20 */ /* 0x004fca0008400000 */
[----:B------:R-:W-:Y:S01]  /*0150*/  STG.E desc[UR4][R4.64], R7 ;  /* 0x0000000704007986 */ /* 0x000fe2000c101904 */
[----:B------:R-:W-:Y:S05]  /*0160*/  EXIT ;  /* 0x000000000000794d */ /* 0x000fea0003800000 */
.L_x_0:
[----:B------:R-:W-:-:S00]  /*0170*/  BRA `(.L_x_0) ;  /* 0xfffffffc00fc7947 */ /* 0x000fc0000383ffff */
[----:B------:R-:W-:-:S00]  /*0180*/  NOP ;  /* 0x0000000000007918 */ /* 0x000fc00000000000 */
[----:B------:R-:W-:-:S00]  /*0190*/  NOP ;  /* 0x0000000000007918 */ /* 0x000fc00000000000 */
[----:B------:R-:W-:-:S00]  /*01a0*/  NOP ;  /* 0x0000000000007918 */ /* 0x000fc00000000000 */
[----:B------:R-:W-:-:S00]  /*01b0*/  NOP ;  /* 0x0000000000007918 */ /* 0x000fc00000000000 */
[----:B------:R-:W-:-:S00]  /*01c0*/  NOP ;  /* 0x0000000000007918 */ /* 0x000fc00000000000 */
[----:B------:R-:W-:-:S00]  /*01d0*/  NOP ;  /* 0x0000000000007918 */ /* 0x000fc00000000000 */
[----:B------:R-:W-:-:S00]  /*01e0*/  NOP ;  /* 0x0000000000007918 */ /* 0x000fc00000000000 */
[----:B------:R-:W-:-:S00]  /*01f0*/  NOP ;  /* 0x0000000000007918 */ /* 0x000fc00000000000 */
.L_x_1:


//--------------------- .nv.shared.reserved.0     --------------------------
	.section	.nv.shared.reserved.0,"aw",@nobits
	.weak		__nv_reservedSMEM_offset_0_alias
	.size		__nv_reservedSMEM_offset_0_alias, 0, 64
	.other		__nv_reservedSMEM_offset_0_alias,@"STO_CUDA_RESERVED_SHARED STV_DEFAULT"
__nv_reservedSMEM_offset_0_alias:
	.zero		0
	.zero		64


//--------------------- .nv.constant0._Z35leaky_relu_cuda_kernel_float_kernelPfPKfmf --------------------------
	.section	.nv.constant0._Z35leaky_relu_cuda_kernel_float_kernelPfPKfmf,"a",@progbits
	.sectionflags	@""
	.align	4
.nv.constant0._Z35leaky_relu_cuda_kernel_float_kernelPfPKfmf:
	.zero		924


//--------------------- SYMBOLS --------------------------

	.type		.nv.reservedSmem.offset0,@object
	.size		.nv.reservedSmem.offset0,0x4
